//
// Generated by NVIDIA NVVM Compiler
//
// Compiler Build ID: CL-36424714
// Cuda compilation tools, release 13.0, V13.0.88
// Based on NVVM 20.0.0
//

.version 9.0
.target sm_100
.address_size 64

	// .globl	_Z13reduce_kerneliiPfS_

.visible .entry _Z13reduce_kerneliiPfS_(
	.param .u32 _Z13reduce_kerneliiPfS__param_0,
	.param .u32 _Z13reduce_kerneliiPfS__param_1,
	.param .u64 .ptr .align 1 _Z13reduce_kerneliiPfS__param_2,
	.param .u64 .ptr .align 1 _Z13reduce_kerneliiPfS__param_3
)
{
	.reg .pred 	%p<7>;
	.reg .b32 	%r<18>;
	.reg .b32 	%f<7>;
	.reg .b64 	%rd<13>;

	ld.param.u32 	%r6, [_Z13reduce_kerneliiPfS__param_1];
	ld.param.u64 	%rd4, [_Z13reduce_kerneliiPfS__param_2];
	ld.param.u64 	%rd3, [_Z13reduce_kerneliiPfS__param_3];
	cvta.to.global.u64 	%rd1, %rd4;
	mov.u32 	%r7, %ctaid.y;
	mov.u32 	%r8, %nctaid.x;
	mov.u32 	%r9, %ctaid.x;
	mad.lo.s32 	%r1, %r7, %r8, %r9;
	mov.u32 	%r2, %tid.x;
	mov.u32 	%r10, %ntid.x;
	mul.lo.s32 	%r3, %r1, %r10;
	setp.lt.s32 	%p1, %r6, 2;
	@%p1 bra 	$L__BB0_5;
	add.s32 	%r12, %r3, %r2;
	mul.wide.s32 	%rd5, %r12, 4;
	add.s64 	%rd2, %rd1, %rd5;
	mov.b32 	%r17, 1;
$L__BB0_2:
	shl.b32 	%r5, %r17, 1;
	add.s32 	%r13, %r5, 1023;
	and.b32  	%r15, %r13, %r2;
	setp.ne.s32 	%p2, %r15, 0;
	add.s32 	%r16, %r17, %r2;
	setp.ge.s32 	%p3, %r16, %r6;
	or.pred  	%p4, %p2, %p3;
	@%p4 bra 	$L__BB0_4;
	mul.wide.s32 	%rd6, %r17, 4;
	add.s64 	%rd7, %rd2, %rd6;
	ld.global.f32 	%f1, [%rd7];
	ld.global.f32 	%f2, [%rd2];
	add.f32 	%f3, %f1, %f2;
	st.global.f32 	[%rd2], %f3;
$L__BB0_4:
	bar.sync 	0;
	setp.lt.s32 	%p5, %r5, %r6;
	mov.u32 	%r17, %r5;
	@%p5 bra 	$L__BB0_2;
$L__BB0_5:
	setp.ne.s32 	%p6, %r2, 0;
	@%p6 bra 	$L__BB0_7;
	mul.wide.s32 	%rd8, %r3, 4;
	add.s64 	%rd9, %rd1, %rd8;
	ld.global.f32 	%f4, [%rd9];
	cvt.rn.f32.s32 	%f5, %r6;
	div.rn.f32 	%f6, %f4, %f5;
	cvta.to.global.u64 	%rd10, %rd3;
	mul.wide.s32 	%rd11, %r1, 4;
	add.s64 	%rd12, %rd10, %rd11;
	st.global.f32 	[%rd12], %f6;
$L__BB0_7:
	ret;

}


// ===== COMPILED SASS (sm_100) =====

	.target	sm_100

	.elftype	@"ET_EXEC"


//--------------------- .note.nv.tkinfo           --------------------------
	.section	.note.nv.tkinfo,"",@"SHT_NOTE"
	.sectionflags	@"SHF_NOTE_NV_TKINFO"
	.tkinfo
        /*0018*/ 	.word	0x00000002
        /*0030*/ 	.string	""
        /*0030*/ 	.string	"ptxas"
        /*0030*/ 	.string	"Cuda compilation tools, release 13.0, V13.0.88"
        /*0030*/ 	.string	"Build cuda_13.0.r13.0/compiler.36424714_0"
        /*0030*/ 	.string	"-arch sm_100 -m 64 "



//--------------------- .note.nv.cuinfo           --------------------------
	.section	.note.nv.cuinfo,"",@"SHT_NOTE"
	.sectionflags	@"SHF_NOTE_NV_CUINFO"
        /*0018*/ 	.short	0x0002
        /*001a*/ 	.short	0x0064
        /*001c*/ 	.short	0x0082
	.zero		2


//--------------------- .nv.info                  --------------------------
	.section	.nv.info,"",@"SHT_CUDA_INFO"
	.align	4


	//----- nvinfo : EIATTR_REGCOUNT
	.align		4
        /*0000*/ 	.byte	0x04, 0x2f
        /*0002*/ 	.short	(.L_1 - .L_0)
	.align		4
.L_0:
        /*0004*/ 	.word	index@(_Z13reduce_kerneliiPfS_)
        /*0008*/ 	.word	0x00000010


	//----- nvinfo : EIATTR_FRAME_SIZE
	.align		4
.L_1:
        /*000c*/ 	.byte	0x04, 0x11
        /*000e*/ 	.short	(.L_3 - .L_2)
	.align		4
.L_2:
        /*0010*/ 	.word	index@($__internal_0_$__cuda_sm3x_div_rn_noftz_f32_slowpath)
        /*0014*/ 	.word	0x00000000


	//----- nvinfo : EIATTR_FRAME_SIZE
	.align		4
.L_3:
        /*0018*/ 	.byte	0x04, 0x11
        /*001a*/ 	.short	(.L_5 - .L_4)
	.align		4
.L_4:
        /*001c*/ 	.word	index@(_Z13reduce_kerneliiPfS_)
        /*0020*/ 	.word	0x00000000


	//----- nvinfo : EIATTR_MIN_STACK_SIZE
	.align		4
.L_5:
        /*0024*/ 	.byte	0x04, 0x12
        /*0026*/ 	.short	(.L_7 - .L_6)
	.align		4
.L_6:
        /*0028*/ 	.word	index@(_Z13reduce_kerneliiPfS_)
        /*002c*/ 	.word	0x00000000
.L_7:


//--------------------- .nv.compat                --------------------------
	.section	.nv.compat,"",@"SHT_CUDA_COMPAT_INFO"
	.align	4
        /*0000*/ 	.byte	0x02, 0x09, 0x00, 0x00, 0x02, 0x02, 0x01, 0x00, 0x02, 0x05, 0x05, 0x00, 0x03, 0x07, 0x01, 0x01
        /*0010*/ 	.byte	0x02, 0x03, 0x00, 0x00, 0x02, 0x06, 0x01, 0x00, 0x04, 0x0b, 0x08, 0x00, 0x01, 0x00, 0x00, 0x00
        /*0020*/ 	.byte	0x00, 0x00, 0x00, 0x00


//--------------------- .nv.info._Z13reduce_kerneliiPfS_ --------------------------
	.section	.nv.info._Z13reduce_kerneliiPfS_,"",@"SHT_CUDA_INFO"
	.sectionflags	@""
	.align	4


	//----- nvinfo : EIATTR_CUDA_API_VERSION
	.align		4
        /*0000*/ 	.byte	0x04, 0x37
        /*0002*/ 	.short	(.L_9 - .L_8)
.L_8:
        /*0004*/ 	.word	0x00000082


	//----- nvinfo : EIATTR_KPARAM_INFO
	.align		4
.L_9:
        /*0008*/ 	.byte	0x04, 0x17
        /*000a*/ 	.short	(.L_11 - .L_10)
.L_10:
        /*000c*/ 	.word	0x00000000
        /*0010*/ 	.short	0x0003
        /*0012*/ 	.short	0x0010
        /*0014*/ 	.byte	0x00, 0xf5, 0x21, 0x00


	//----- nvinfo : EIATTR_KPARAM_INFO
	.align		4
.L_11:
        /*0018*/ 	.byte	0x04, 0x17
        /*001a*/ 	.short	(.L_13 - .L_12)
.L_12:
        /*001c*/ 	.word	0x00000000
        /*0020*/ 	.short	0x0002
        /*0022*/ 	.short	0x0008
        /*0024*/ 	.byte	0x00, 0xf5, 0x21, 0x00


	//----- nvinfo : EIATTR_KPARAM_INFO
	.align		4
.L_13:
        /*0028*/ 	.byte	0x04, 0x17
        /*002a*/ 	.short	(.L_15 - .L_14)
.L_14:
        /*002c*/ 	.word	0x00000000
        /*0030*/ 	.short	0x0001
        /*0032*/ 	.short	0x0004
        /*0034*/ 	.byte	0x00, 0xf0, 0x11, 0x00


	//----- nvinfo : EIATTR_KPARAM_INFO
	.align		4
.L_15:
        /*0038*/ 	.byte	0x04, 0x17
        /*003a*/ 	.short	(.L_17 - .L_16)
.L_16:
        /*003c*/ 	.word	0x00000000
        /*0040*/ 	.short	0x0000
        /*0042*/ 	.short	0x0000
        /*0044*/ 	.byte	0x00, 0xf0, 0x11, 0x00


	//----- nvinfo : EIATTR_SPARSE_MMA_MASK
	.align		4
.L_17:
        /*0048*/ 	.byte	0x03, 0x50
        /*004a*/ 	.short	0x0000


	//----- nvinfo : EIATTR_MAXREG_COUNT
	.align		4
        /*004c*/ 	.byte	0x03, 0x1b
        /*004e*/ 	.short	0x00ff


	//----- nvinfo : EIATTR_NUM_BARRIERS
	.align		4
        /*0050*/ 	.byte	0x02, 0x4c
        /*0052*/ 	.byte	0x01
	.zero		1


	//----- nvinfo : EIATTR_MERCURY_ISA_VERSION
	.align		4
        /*0054*/ 	.byte	0x03, 0x5f
        /*0056*/ 	.short	0x0101


	//----- nvinfo : EIATTR_VRC_CTA_INIT_COUNT
	.align		4
        /*0058*/ 	.byte	0x02, 0x4a
	.zero		1
	.zero		1


	//----- nvinfo : EIATTR_EXIT_INSTR_OFFSETS
	.align		4
        /*005c*/ 	.byte	0x04, 0x1c
        /*005e*/ 	.short	(.L_19 - .L_18)


	//   ....[0]....
.L_18:
        /*0060*/ 	.word	0x00000230


	//   ....[1]....
        /*0064*/ 	.word	0x00000360


	//----- nvinfo : EIATTR_CRS_STACK_SIZE
	.align		4
.L_19:
        /*0068*/ 	.byte	0x04, 0x1e
        /*006a*/ 	.short	(.L_21 - .L_20)
.L_20:
        /*006c*/ 	.word	0x00000000


	//----- nvinfo : EIATTR_CBANK_PARAM_SIZE
	.align		4
.L_21:
        /*0070*/ 	.byte	0x03, 0x19
        /*0072*/ 	.short	0x0018


	//----- nvinfo : EIATTR_PARAM_CBANK
	.align		4
        /*0074*/ 	.byte	0x04, 0x0a
        /*0076*/ 	.short	(.L_23 - .L_22)
	.align		4
.L_22:
        /*0078*/ 	.word	index@(.nv.constant0._Z13reduce_kerneliiPfS_)
        /*007c*/ 	.short	0x0380
        /*007e*/ 	.short	0x0018


	//----- nvinfo : EIATTR_SW_WAR
	.align		4
.L_23:
        /*0080*/ 	.byte	0x04, 0x36
        /*0082*/ 	.short	(.L_25 - .L_24)
.L_24:
        /*0084*/ 	.word	0x00000008
.L_25:


//--------------------- .nv.callgraph             --------------------------
	.section	.nv.callgraph,"",@"SHT_CUDA_CALLGRAPH"
	.align	4
	.sectionentsize	8
	.align		4
        /*0000*/ 	.word	0x00000000
	.align		4
        /*0004*/ 	.word	0xffffffff
	.align		4
        /*0008*/ 	.word	0x00000000
	.align		4
        /*000c*/ 	.word	0xfffffffe
	.align		4
        /*0010*/ 	.word	0x00000000
	.align		4
        /*0014*/ 	.word	0xfffffffd
	.align		4
        /*0018*/ 	.word	0x00000000
	.align		4
        /*001c*/ 	.word	0xfffffffc


//--------------------- .text._Z13reduce_kerneliiPfS_ --------------------------
	.section	.text._Z13reduce_kerneliiPfS_,"ax",@progbits
	.align	128
        .global         _Z13reduce_kerneliiPfS_
        .type           _Z13reduce_kerneliiPfS_,@function
        .size           _Z13reduce_kerneliiPfS_,(.L_x_14 - _Z13reduce_kerneliiPfS_)
        .other          _Z13reduce_kerneliiPfS_,@"STO_CUDA_ENTRY STV_DEFAULT"
_Z13reduce_kerneliiPfS_:
.text._Z13reduce_kerneliiPfS_:
[----:B------:R-:W-:Y:S01]  /*0000*/  LDC R1, c[0x0][0x37c] ;  /* 0x0000df00ff017b82 */ /* 0x000fe20000000800 */
[----:B------:R-:W0:Y:S01]  /*0010*/  S2R R3, SR_CTAID.X ;  /* 0x0000000000037919 */ /* 0x000e220000002500 */
[----:B------:R-:W1:Y:S06]  /*0020*/  LDCU UR4, c[0x0][0x384] ;  /* 0x00007080ff0477ac */ /* 0x000e6c0008000800 */
[----:B------:R-:W0:Y:S01]  /*0030*/  S2UR UR5, SR_CTAID.Y ;  /* 0x00000000000579c3 */ /* 0x000e220000002600 */
[----:B------:R-:W2:Y:S01]  /*0040*/  S2R R8, SR_TID.X ;  /* 0x0000000000087919 */ /* 0x000ea20000002100 */
[----:B------:R-:W3:Y:S06]  /*0050*/  LDCU.64 UR6, c[0x0][0x358] ;  /* 0x00006b00ff0677ac */ /* 0x000eec0008000a00 */
[----:B------:R-:W0:Y:S01]  /*0060*/  LDC R2, c[0x0][0x370] ;  /* 0x0000dc00ff027b82 */ /* 0x000e220000000800 */
[----:B------:R-:W4:Y:S01]  /*0070*/  LDCU UR8, c[0x0][0x360] ;  /* 0x00006c00ff0877ac */ /* 0x000f220008000800 */
[----:B-1----:R-:W-:Y:S01]  /*0080*/  UISETP.GE.AND UP0, UPT, UR4, 0x2, UPT ;  /* 0x000000020400788c */ /* 0x002fe2000bf06270 */
[----:B0-----:R-:W-:-:S04]  /*0090*/  IMAD R2, R2, UR5, R3 ;  /* 0x0000000502027c24 */ /* 0x001fc8000f8e0203 */
[----:B----4-:R-:W-:-:S04]  /*00a0*/  IMAD R3, R2, UR8, RZ ;  /* 0x0000000802037c24 */ /* 0x010fc8000f8e02ff */
[----:B--23--:R-:W-:Y:S05]  /*00b0*/  BRA.U !UP0, `(.L_x_0) ;  /* 0x0000000108587547 */ /* 0x00cfea000b800000 */
[----:B------:R-:W0:Y:S01]  /*00c0*/  LDC.64 R4, c[0x0][0x388] ;  /* 0x0000e200ff047b82 */ /* 0x000e220000000a00 */
[----:B------:R-:W-:Y:S01]  /*00d0*/  IMAD.IADD R7, R3, 0x1, R8 ;  /* 0x0000000103077824 */ /* 0x000fe200078e0208 */
[----:B------:R-:W1:Y:S01]  /*00e0*/  LDCU UR4, c[0x0][0x384] ;  /* 0x00007080ff0477ac */ /* 0x000e620008000800 */
[----:B------:R-:W-:Y:S02]  /*00f0*/  IMAD.MOV.U32 R9, RZ, RZ, 0x1 ;  /* 0x00000001ff097424 */ /* 0x000fe400078e00ff */
[----:B01----:R-:W-:-:S07]  /*0100*/  IMAD.WIDE R4, R7, 0x4, R4 ;  /* 0x0000000407047825 */ /* 0x003fce00078e0204 */
.L_x_3:
[----:B------:R-:W-:Y:S01]  /*0110*/  IMAD.SHL.U32 R10, R9, 0x2, RZ ;  /* 0x00000002090a7824 */ /* 0x000fe200078e00ff */
[----:B------:R-:W-:Y:S01]  /*0120*/  BSSY.RECONVERGENT B0, `(.L_x_1) ;  /* 0x000000b000007945 */ /* 0x000fe20003800200 */
[----:B------:R-:W-:Y:S02]  /*0130*/  IMAD.IADD R6, R8, 0x1, R9 ;  /* 0x0000000108067824 */ /* 0x000fe400078e0209 */
[----:B------:R-:W-:-:S05]  /*0140*/  VIADD R0, R10, 0x3ff ;  /* 0x000003ff0a007836 */ /* 0x000fca0000000000 */
[----:B------:R-:W-:-:S04]  /*0150*/  LOP3.LUT P0, RZ, R0, R8, RZ, 0xc0, !PT ;  /* 0x0000000800ff7212 */ /* 0x000fc8000780c0ff */
[----:B------:R-:W-:-:S13]  /*0160*/  ISETP.GE.OR P0, PT, R6, UR4, P0 ;  /* 0x0000000406007c0c */ /* 0x000fda0008706670 */
[----:B------:R-:W-:Y:S05]  /*0170*/  @P0 BRA `(.L_x_2) ;  /* 0x0000000000140947 */ /* 0x000fea0003800000 */
[----:B------:R-:W-:Y:S02]  /*0180*/  IMAD.WIDE R6, R9, 0x4, R4 ;  /* 0x0000000409067825 */ /* 0x000fe400078e0204 */
[----:B------:R-:W2:Y:S04]  /*0190*/  LDG.E R9, desc[UR6][R4.64] ;  /* 0x0000000604097981 */ /* 0x000ea8000c1e1900 */
[----:B------:R-:W2:Y:S02]  /*01a0*/  LDG.E R6, desc[UR6][R6.64] ;  /* 0x0000000606067981 */ /* 0x000ea4000c1e1900 */
[----:B--2---:R-:W-:-:S05]  /*01b0*/  FADD R9, R6, R9 ;  /* 0x0000000906097221 */ /* 0x004fca0000000000 */
[----:B------:R0:W-:Y:S02]  /*01c0*/  STG.E desc[UR6][R4.64], R9 ;  /* 0x0000000904007986 */ /* 0x0001e4000c101906 */
.L_x_2:
[----:B------:R-:W-:Y:S05]  /*01d0*/  BSYNC.RECONVERGENT B0 ;  /* 0x0000000000007941 */ /* 0x000fea0003800200 */
.L_x_1:
[----:B------:R-:W-:Y:S01]  /*01e0*/  BAR.SYNC.DEFER_BLOCKING 0x0 ;  /* 0x0000000000007b1d */ /* 0x000fe20000010000 */
[----:B------:R-:W-:Y:S01]  /*01f0*/  ISETP.GE.AND P0, PT, R10, UR4, PT ;  /* 0x000000040a007c0c */ /* 0x000fe2000bf06270 */
[----:B0-----:R-:W-:-:S12]  /*0200*/  IMAD.MOV.U32 R9, RZ, RZ, R10 ;  /* 0x000000ffff097224 */ /* 0x001fd800078e000a */
[----:B------:R-:W-:Y:S05]  /*0210*/  @!P0 BRA `(.L_x_3) ;  /* 0xfffffffc00bc8947 */ /* 0x000fea000383ffff */
.L_x_0:
[----:B------:R-:W-:-:S13]  /*0220*/  ISETP.NE.AND P0, PT, R8, RZ, PT ;  /* 0x000000ff0800720c */ /* 0x000fda0003f05270 */
[----:B------:R-:W-:Y:S05]  /*0230*/  @P0 EXIT ;  /* 0x000000000000094d */ /* 0x000fea0003800000 */
[----:B------:R-:W0:Y:S02]  /*0240*/  LDC.64 R4, c[0x0][0x388] ;  /* 0x0000e200ff047b82 */ /* 0x000e240000000a00 */
[----:B0-----:R-:W-:-:S05]  /*0250*/  IMAD.WIDE R4, R3, 0x4, R4 ;  /* 0x0000000403047825 */ /* 0x001fca00078e0204 */
[----:B------:R-:W2:Y:S01]  /*0260*/  LDG.E R0, desc[UR6][R4.64] ;  /* 0x0000000604007981 */ /* 0x000ea2000c1e1900 */
[----:B------:R-:W-:-:S04]  /*0270*/  I2FP.F32.S32 R3, UR4 ;  /* 0x0000000400037c45 */ /* 0x000fc80008201400 */
[----:B------:R-:W0:Y:S02]  /*0280*/  MUFU.RCP R6, R3 ;  /* 0x0000000300067308 */ /* 0x000e240000001000 */
[----:B0-----:R-:W-:-:S04]  /*0290*/  FFMA R7, -R3, R6, 1 ;  /* 0x3f80000003077423 */ /* 0x001fc80000000106 */
[----:B------:R-:W-:Y:S02]  /*02a0*/  FFMA R7, R6, R7, R6 ;  /* 0x0000000706077223 */ /* 0x000fe40000000006 */
[----:B--2---:R-:W0:Y:S02]  /*02b0*/  FCHK P0, R0, R3 ;  /* 0x0000000300007302 */ /* 0x004e240000000000 */
[----:B------:R-:W-:-:S04]  /*02c0*/  FFMA R6, R0, R7, RZ ;  /* 0x0000000700067223 */ /* 0x000fc800000000ff */
[----:B------:R-:W-:-:S04]  /*02d0*/  FFMA R8, -R3, R6, R0 ;  /* 0x0000000603087223 */ /* 0x000fc80000000100 */
[----:B------:R-:W-:Y:S01]  /*02e0*/  FFMA R7, R7, R8, R6 ;  /* 0x0000000807077223 */ /* 0x000fe20000000006 */
[----:B0-----:R-:W-:Y:S06]  /*02f0*/  @!P0 BRA `(.L_x_4) ;  /* 0x00000000000c8947 */ /* 0x001fec0003800000 */
[----:B------:R-:W-:-:S07]  /*0300*/  MOV R4, 0x320 ;  /* 0x0000032000047802 */ /* 0x000fce0000000f00 */
[----:B------:R-:W-:Y:S05]  /*0310*/  CALL.REL.NOINC `($__internal_0_$__cuda_sm3x_div_rn_noftz_f32_slowpath) ;  /* 0x0000000000147944 */ /* 0x000fea0003c00000 */
[----:B------:R-:W-:-:S07]  /*0320*/  IMAD.MOV.U32 R7, RZ, RZ, R0 ;  /* 0x000000ffff077224 */ /* 0x000fce00078e0000 */
.L_x_4:
[----:B------:R-:W0:Y:S02]  /*0330*/  LDC.64 R4, c[0x0][0x390] ;  /* 0x0000e400ff047b82 */ /* 0x000e240000000a00 */
[----:B0-----:R-:W-:-:S05]  /*0340*/  IMAD.WIDE R2, R2, 0x4, R4 ;  /* 0x0000000402027825 */ /* 0x001fca00078e0204 */
[----:B------:R-:W-:Y:S01]  /*0350*/  STG.E desc[UR6][R2.64], R7 ;  /* 0x0000000702007986 */ /* 0x000fe2000c101906 */
[----:B------:R-:W-:Y:S05]  /*0360*/  EXIT ;  /* 0x000000000000794d */ /* 0x000fea0003800000 */
        .weak           $__internal_0_$__cuda_sm3x_div_rn_noftz_f32_slowpath
        .type           $__internal_0_$__cuda_sm3x_div_rn_noftz_f32_slowpath,@function
        .size           $__internal_0_$__cuda_sm3x_div_rn_noftz_f32_slowpath,(.L_x_14 - $__internal_0_$__cuda_sm3x_div_rn_noftz_f32_slowpath)
$__internal_0_$__cuda_sm3x_div_rn_noftz_f32_slowpath:
[--C-:B------:R-:W-:Y:S01]  /*0370*/  SHF.R.U32.HI R6, RZ, 0x17, R3.reuse ;  /* 0x00000017ff067819 */ /* 0x100fe20000011603 */
[--C-:B------:R-:W-:Y:S01]  /*0380*/  IMAD.MOV.U32 R7, RZ, RZ, R0.reuse ;  /* 0x000000ffff077224 */ /* 0x100fe200078e0000 */
[----:B------:R-:W-:Y:S01]  /*0390*/  SHF.R.U32.HI R5, RZ, 0x17, R0 ;  /* 0x00000017ff057819 */ /* 0x000fe20000011600 */
[----:B------:R-:W-:Y:S01]  /*03a0*/  IMAD.MOV.U32 R8, RZ, RZ, R3 ;  /* 0x000000ffff087224 */ /* 0x000fe200078e0003 */
[----:B------:R-:W-:Y:S02]  /*03b0*/  LOP3.LUT R6, R6, 0xff, RZ, 0xc0, !PT ;  /* 0x000000ff06067812 */ /* 0x000fe400078ec0ff */
[----:B------:R-:W-:-:S03]  /*03c0*/  LOP3.LUT R5, R5, 0xff, RZ, 0xc0, !PT ;  /* 0x000000ff05057812 */ /* 0x000fc600078ec0ff */
[----:B------:R-:W-:Y:S02]  /*03d0*/  VIADD R11, R6, 0xffffffff ;  /* 0xffffffff060b7836 */ /* 0x000fe40000000000 */
[----:B------:R-:W-:-:S03]  /*03e0*/  VIADD R10, R5, 0xffffffff ;  /* 0xffffffff050a7836 */ /* 0x000fc60000000000 */
[----:B------:R-:W-:-:S04]  /*03f0*/  ISETP.GT.U32.AND P0, PT, R11, 0xfd, PT ;  /* 0x000000fd0b00780c */ /* 0x000fc80003f04070 */
[----:B------:R-:W-:-:S13]  /*0400*/  ISETP.GT.U32.OR P0, PT, R10, 0xfd, P0 ;  /* 0x000000fd0a00780c */ /* 0x000fda0000704470 */
[----:B------:R-:W-:Y:S01]  /*0410*/  @!P0 IMAD.MOV.U32 R9, RZ, RZ, RZ ;  /* 0x000000ffff098224 */ /* 0x000fe200078e00ff */
[----:B------:R-:W-:Y:S06]  /*0420*/  @!P0 BRA `(.L_x_5) ;  /* 0x00000000005c8947 */ /* 0x000fec0003800000 */
[----:B------:R-:W-:Y:S02]  /*0430*/  FSETP.GTU.FTZ.AND P0, PT, |R0|, +INF , PT ;  /* 0x7f8000000000780b */ /* 0x000fe40003f1c200 */
[----:B------:R-:W-:-:S04]  /*0440*/  FSETP.GTU.FTZ.AND P1, PT, |R3|, +INF , PT ;  /* 0x7f8000000300780b */ /* 0x000fc80003f3c200 */
[----:B------:R-:W-:-:S13]  /*0450*/  PLOP3.LUT P0, PT, P0, P1, PT, 0xf8, 0x8f ;  /* 0x00000000008f781c */ /* 0x000fda0000703f70 */
[----:B------:R-:W-:Y:S05]  /*0460*/  @P0 BRA `(.L_x_6) ;  /* 0x0000000400440947 */ /* 0x000fea0003800000 */
[----:B------:R-:W-:-:S13]  /*0470*/  LOP3.LUT P0, RZ, R8, 0x7fffffff, R7, 0xc8, !PT ;  /* 0x7fffffff08ff7812 */ /* 0x000fda000780c807 */
[----:B------:R-:W-:Y:S05]  /*0480*/  @!P0 BRA `(.L_x_7) ;  /* 0x0000000400348947 */ /* 0x000fea0003800000 */
[C---:B------:R-:W-:Y:S02]  /*0490*/  FSETP.NEU.FTZ.AND P2, PT, |R0|.reuse, +INF , PT ;  /* 0x7f8000000000780b */ /* 0x040fe40003f5d200 */
[----:B------:R-:W-:Y:S02]  /*04a0*/  FSETP.NEU.FTZ.AND P1, PT, |R3|, +INF , PT ;  /* 0x7f8000000300780b */ /* 0x000fe40003f3d200 */
[----:B------:R-:W-:-:S11]  /*04b0*/  FSETP.NEU.FTZ.AND P0, PT, |R0|, +INF , PT ;  /* 0x7f8000000000780b */ /* 0x000fd60003f1d200 */
[----:B------:R-:W-:Y:S05]  /*04c0*/  @!P1 BRA !P2, `(.L_x_7) ;  /* 0x0000000400249947 */ /* 0x000fea0005000000 */
[----:B------:R-:W-:-:S04]  /*04d0*/  LOP3.LUT P2, RZ, R7, 0x7fffffff, RZ, 0xc0, !PT ;  /* 0x7fffffff07ff7812 */ /* 0x000fc8000784c0ff */
[----:B------:R-:W-:-:S13]  /*04e0*/  PLOP3.LUT P1, PT, P1, P2, PT, 0x2f, 0xf2 ;  /* 0x0000000000f2781c */ /* 0x000fda0000f24577 */
[----:B------:R-:W-:Y:S05]  /*04f0*/  @P1 BRA `(.L_x_8) ;  /* 0x0000000400101947 */ /* 0x000fea0003800000 */
[----:B------:R-:W-:-:S04]  /*0500*/  LOP3.LUT P1, RZ, R8, 0x7fffffff, RZ, 0xc0, !PT ;  /* 0x7fffffff08ff7812 */ /* 0x000fc8000782c0ff */
[----:B------:R-:W-:-:S13]  /*0510*/  PLOP3.LUT P0, PT, P0, P1, PT, 0x2f, 0xf2 ;  /* 0x0000000000f2781c */ /* 0x000fda0000702577 */
[----:B------:R-:W-:Y:S05]  /*0520*/  @P0 BRA `(.L_x_9) ;  /* 0x0000000000f80947 */ /* 0x000fea0003800000 */
[----:B------:R-:W-:Y:S02]  /*0530*/  ISETP.GE.AND P0, PT, R10, RZ, PT ;  /* 0x000000ff0a00720c */ /* 0x000fe40003f06270 */
[----:B------:R-:W-:-:S11]  /*0540*/  ISETP.GE.AND P1, PT, R11, RZ, PT ;  /* 0x000000ff0b00720c */ /* 0x000fd60003f26270 */
[----:B------:R-:W-:Y:S02]  /*0550*/  @P0 IMAD.MOV.U32 R9, RZ, RZ, RZ ;  /* 0x000000ffff090224 */ /* 0x000fe400078e00ff */
[----:B------:R-:W-:Y:S01]  /*0560*/  @!P0 FFMA R7, R0, 1.84467440737095516160e+19, RZ ;  /* 0x5f80000000078823 */ /* 0x000fe200000000ff */
[----:B------:R-:W-:Y:S02]  /*0570*/  @!P0 IMAD.MOV.U32 R9, RZ, RZ, -0x40 ;  /* 0xffffffc0ff098424 */ /* 0x000fe400078e00ff */
[----:B------:R-:W-:Y:S02]  /*0580*/  @!P1 FFMA R8, R3, 1.84467440737095516160e+19, RZ ;  /* 0x5f80000003089823 */ /* 0x000fe400000000ff */
[----:B------:R-:W-:-:S07]  /*0590*/  @!P1 VIADD R9, R9, 0x40 ;  /* 0x0000004009099836 */ /* 0x000fce0000000000 */
.L_x_5:
[----:B------:R-:W-:Y:S01]  /*05a0*/  LEA R3, R6, 0xc0800000, 0x17 ;  /* 0xc080000006037811 */ /* 0x000fe200078eb8ff */
[----:B------:R-:W-:-:S04]  /*05b0*/  VIADD R5, R5, 0xffffff81 ;  /* 0xffffff8105057836 */ /* 0x000fc80000000000 */
[----:B------:R-:W-:Y:S01]  /*05c0*/  IMAD.IADD R3, R8, 0x1, -R3 ;  /* 0x0000000108037824 */ /* 0x000fe200078e0a03 */
[C---:B------:R-:W-:Y:S01]  /*05d0*/  IADD3 R6, PT, PT, R5.reuse, 0x7f, -R6 ;  /* 0x0000007f05067810 */ /* 0x040fe20007ffe806 */
[----:B------:R-:W-:Y:S02]  /*05e0*/  IMAD R0, R5, -0x800000, R7 ;  /* 0xff80000005007824 */ /* 0x000fe400078e0207 */
[----:B------:R-:W0:Y:S01]  /*05f0*/  MUFU.RCP R8, R3 ;  /* 0x0000000300087308 */ /* 0x000e220000001000 */
[----:B------:R-:W-:Y:S01]  /*0600*/  FADD.FTZ R11, -R3, -RZ ;  /* 0x800000ff030b7221 */ /* 0x000fe20000010100 */
[----:B------:R-:W-:-:S03]  /*0610*/  IMAD.IADD R6, R6, 0x1, R9 ;  /* 0x0000000106067824 */ /* 0x000fc600078e0209 */
[----:B0-----:R-:W-:-:S04]  /*0620*/  FFMA R13, R8, R11, 1 ;  /* 0x3f800000080d7423 */ /* 0x001fc8000000000b */
[----:B------:R-:W-:-:S04]  /*0630*/  FFMA R10, R8, R13, R8 ;  /* 0x0000000d080a7223 */ /* 0x000fc80000000008 */
[----:B------:R-:W-:-:S04]  /*0640*/  FFMA R7, R0, R10, RZ ;  /* 0x0000000a00077223 */ /* 0x000fc800000000ff */
[----:B------:R-:W-:-:S04]  /*0650*/  FFMA R8, R11, R7, R0 ;  /* 0x000000070b087223 */ /* 0x000fc80000000000 */
[----:B------:R-:W-:-:S04]  /*0660*/  FFMA R7, R10, R8, R7 ;  /* 0x000000080a077223 */ /* 0x000fc80000000007 */
[----:B------:R-:W-:-:S04]  /*0670*/  FFMA R8, R11, R7, R0 ;  /* 0x000000070b087223 */ /* 0x000fc80000000000 */
[----:B------:R-:W-:-:S05]  /*0680*/  FFMA R0, R10, R8, R7 ;  /* 0x000000080a007223 */ /* 0x000fca0000000007 */
[----:B------:R-:W-:-:S04]  /*0690*/  SHF.R.U32.HI R3, RZ, 0x17, R0 ;  /* 0x00000017ff037819 */ /* 0x000fc80000011600 */
[----:B------:R-:W-:-:S05]  /*06a0*/  LOP3.LUT R3, R3, 0xff, RZ, 0xc0, !PT ;  /* 0x000000ff03037812 */ /* 0x000fca00078ec0ff */
[----:B------:R-:W-:-:S04]  /*06b0*/  IMAD.IADD R9, R3, 0x1, R6 ;  /* 0x0000000103097824 */ /* 0x000fc800078e0206 */
[----:B------:R-:W-:-:S05]  /*06c0*/  VIADD R3, R9, 0xffffffff ;  /* 0xffffffff09037836 */ /* 0x000fca0000000000 */
[----:B------:R-:W-:-:S13]  /*06d0*/  ISETP.GE.U32.AND P0, PT, R3, 0xfe, PT ;  /* 0x000000fe0300780c */ /* 0x000fda0003f06070 */
[----:B------:R-:W-:Y:S05]  /*06e0*/  @!P0 BRA `(.L_x_10) ;  /* 0x0000000000808947 */ /* 0x000fea0003800000 */
[----:B------:R-:W-:-:S13]  /*06f0*/  ISETP.GT.AND P0, PT, R9, 0xfe, PT ;  /* 0x000000fe0900780c */ /* 0x000fda0003f04270 */
[----:B------:R-:W-:Y:S05]  /*0700*/  @P0 BRA `(.L_x_11) ;  /* 0x00000000006c0947 */ /* 0x000fea0003800000 */
[----:B------:R-:W-:-:S13]  /*0710*/  ISETP.GE.AND P0, PT, R9, 0x1, PT ;  /* 0x000000010900780c */ /* 0x000fda0003f06270 */
[----:B------:R-:W-:Y:S05]  /*0720*/  @P0 BRA `(.L_x_12) ;  /* 0x0000000000980947 */ /* 0x000fea0003800000 */
[----:B------:R-:W-:Y:S02]  /*0730*/  ISETP.GE.AND P0, PT, R9, -0x18, PT ;  /* 0xffffffe80900780c */ /* 0x000fe40003f06270 */
[----:B------:R-:W-:-:S11]  /*0740*/  LOP3.LUT R0, R0, 0x80000000, RZ, 0xc0, !PT ;  /* 0x8000000000007812 */ /* 0x000fd600078ec0ff */
[----:B------:R-:W-:Y:S05]  /*0750*/  @!P0 BRA `(.L_x_12) ;  /* 0x00000000008c8947 */ /* 0x000fea0003800000 */
[CCC-:B------:R-:W-:Y:S01]  /*0760*/  FFMA.RZ R3, R10.reuse, R8.reuse, R7.reuse ;  /* 0x000000080a037223 */ /* 0x1c0fe2000000c007 */
[CCC-:B------:R-:W-:Y:S01]  /*0770*/  FFMA.RM R6, R10.reuse, R8.reuse, R7.reuse ;  /* 0x000000080a067223 */ /* 0x1c0fe20000004007 */
[C---:B------:R-:W-:Y:S02]  /*0780*/  ISETP.NE.AND P2, PT, R9.reuse, RZ, PT ;  /* 0x000000ff0900720c */ /* 0x040fe40003f45270 */
[----:B------:R-:W-:Y:S02]  /*0790*/  ISETP.NE.AND P1, PT, R9, RZ, PT ;  /* 0x000000ff0900720c */ /* 0x000fe40003f25270 */
[----:B------:R-:W-:Y:S01]  /*07a0*/  LOP3.LUT R5, R3, 0x7fffff, RZ, 0xc0, !PT ;  /* 0x007fffff03057812 */ /* 0x000fe200078ec0ff */
[----:B------:R-:W-:Y:S01]  /*07b0*/  FFMA.RP R3, R10, R8, R7 ;  /* 0x000000080a037223 */ /* 0x000fe20000008007 */
[----:B------:R-:W-:Y:S02]  /*07c0*/  VIADD R8, R9, 0x20 ;  /* 0x0000002009087836 */ /* 0x000fe40000000000 */
[----:B------:R-:W-:Y:S01]  /*07d0*/  LOP3.LUT R5, R5, 0x800000, RZ, 0xfc, !PT ;  /* 0x0080000005057812 */ /* 0x000fe200078efcff */
[----:B------:R-:W-:Y:S01]  /*07e0*/  IMAD.MOV R7, RZ, RZ, -R9 ;  /* 0x000000ffff077224 */ /* 0x000fe200078e0a09 */
[----:B------:R-:W-:-:S02]  /*07f0*/  FSETP.NEU.FTZ.AND P0, PT, R3, R6, PT ;  /* 0x000000060300720b */ /* 0x000fc40003f1d000 */
[----:B------:R-:W-:Y:S02]  /*0800*/  SHF.L.U32 R8, R5, R8, RZ ;  /* 0x0000000805087219 */ /* 0x000fe400000006ff */
[----:B------:R-:W-:Y:S02]  /*0810*/  SEL R6, R7, RZ, P2 ;  /* 0x000000ff07067207 */ /* 0x000fe40001000000 */
[----:B------:R-:W-:Y:S02]  /*0820*/  ISETP.NE.AND P1, PT, R8, RZ, P1 ;  /* 0x000000ff0800720c */ /* 0x000fe40000f25270 */
[----:B------:R-:W-:Y:S02]  /*0830*/  SHF.R.U32.HI R6, RZ, R6, R5 ;  /* 0x00000006ff067219 */ /* 0x000fe40000011605 */
[----:B------:R-:W-:Y:S02]  /*0840*/  PLOP3.LUT P0, PT, P0, P1, PT, 0xf8, 0x8f ;  /* 0x00000000008f781c */ /* 0x000fe40000703f70 */
[----:B------:R-:W-:-:S02]  /*0850*/  SHF.R.U32.HI R8, RZ, 0x1, R6 ;  /* 0x00000001ff087819 */ /* 0x000fc40000011606 */
[----:B------:R-:W-:-:S04]  /*0860*/  SEL R3, RZ, 0x1, !P0 ;  /* 0x00000001ff037807 */ /* 0x000fc80004000000 */
[----:B------:R-:W-:-:S04]  /*0870*/  LOP3.LUT R3, R3, 0x1, R8, 0xf8, !PT ;  /* 0x0000000103037812 */ /* 0x000fc800078ef808 */
[----:B------:R-:W-:-:S05]  /*0880*/  LOP3.LUT R3, R3, R6, RZ, 0xc0, !PT ;  /* 0x0000000603037212 */ /* 0x000fca00078ec0ff */
[----:B------:R-:W-:-:S05]  /*0890*/  IMAD.IADD R3, R8, 0x1, R3 ;  /* 0x0000000108037824 */ /* 0x000fca00078e0203 */
[----:B------:R-:W-:Y:S01]  /*08a0*/  LOP3.LUT R0, R3, R0, RZ, 0xfc, !PT ;  /* 0x0000000003007212 */ /* 0x000fe200078efcff */
[----:B------:R-:W-:Y:S06]  /*08b0*/  BRA `(.L_x_12) ;  /* 0x0000000000347947 */ /* 0x000fec0003800000 */
.L_x_11:
[----:B------:R-:W-:-:S04]  /*08c0*/  LOP3.LUT R0, R0, 0x80000000, RZ, 0xc0, !PT ;  /* 0x8000000000007812 */ /* 0x000fc800078ec0ff */
[----:B------:R-:W-:Y:S01]  /*08d0*/  LOP3.LUT R0, R0, 0x7f800000, RZ, 0xfc, !PT ;  /* 0x7f80000000007812 */ /* 0x000fe200078efcff */
[----:B------:R-:W-:Y:S06]  /*08e0*/  BRA `(.L_x_12) ;  /* 0x0000000000287947 */ /* 0x000fec0003800000 */
.L_x_10:
[----:B------:R-:W-:Y:S01]  /*08f0*/  IMAD R0, R6, 0x800000, R0 ;  /* 0x0080000006007824 */ /* 0x000fe200078e0200 */
[----:B------:R-:W-:Y:S06]  /*0900*/  BRA `(.L_x_12) ;  /* 0x0000000000207947 */ /* 0x000fec0003800000 */
.L_x_9:
[----:B------:R-:W-:-:S04]  /*0910*/  LOP3.LUT R0, R8, 0x80000000, R7, 0x48, !PT ;  /* 0x8000000008007812 */ /* 0x000fc800078e4807 */
[----:B------:R-:W-:Y:S01]  /*0920*/  LOP3.LUT R0, R0, 0x7f800000, RZ, 0xfc, !PT ;  /* 0x7f80000000007812 */ /* 0x000fe200078efcff */
[----:B------:R-:W-:Y:S06]  /*0930*/  BRA `(.L_x_12) ;  /* 0x0000000000147947 */ /* 0x000fec0003800000 */
.L_x_8:
[----:B------:R-:W-:Y:S01]  /*0940*/  LOP3.LUT R0, R8, 0x80000000, R7, 0x48, !PT ;  /* 0x8000000008007812 */ /* 0x000fe200078e4807 */
[----:B------:R-:W-:Y:S06]  /*0950*/  BRA `(.L_x_12) ;  /* 0x00000000000c7947 */ /* 0x000fec0003800000 */
.L_x_7:
[----:B------:R-:W0:Y:S01]  /*0960*/  MUFU.RSQ R0, -QNAN ;  /* 0xffc0000000007908 */ /* 0x000e220000001400 */
[----:B------:R-:W-:Y:S05]  /*0970*/  BRA `(.L_x_12) ;  /* 0x0000000000047947 */ /* 0x000fea0003800000 */
.L_x_6:
[----:B------:R-:W-:-:S07]  /*0980*/  FADD.FTZ R0, R0, R3 ;  /* 0x0000000300007221 */ /* 0x000fce0000010000 */
.L_x_12:
[----:B------:R-:W-:-:S04]  /*0990*/  IMAD.MOV.U32 R5, RZ, RZ, 0x0 ;  /* 0x00000000ff057424 */ /* 0x000fc800078e00ff */
[----:B0-----:R-:W-:Y:S05]  /*09a0*/  RET.REL.NODEC R4 `(_Z13reduce_kerneliiPfS_) ;  /* 0xfffffff404947950 */ /* 0x001fea0003c3ffff */
.L_x_13:
[----:B------:R-:W-:-:S00]  /*09b0*/  BRA `(.L_x_13) ;  /* 0xfffffffc00fc7947 */ /* 0x000fc0000383ffff */
[----:B------:R-:W-:-:S00]  /*09c0*/  NOP ;  /* 0x0000000000007918 */ /* 0x000fc00000000000 */
        /* <DEDUP_REMOVED lines=11> */
.L_x_14:


//--------------------- .nv.shared.reserved.0     --------------------------
	.section	.nv.shared.reserved.0,"aw",@nobits
	.weak		__nv_reservedSMEM_offset_0_alias
	.size		__nv_reservedSMEM_offset_0_alias, 0, 64
	.other		__nv_reservedSMEM_offset_0_alias,@"STO_CUDA_RESERVED_SHARED STV_DEFAULT"
__nv_reservedSMEM_offset_0_alias:
	.zero		0
	.zero		64


//--------------------- .nv.constant0._Z13reduce_kerneliiPfS_ --------------------------
	.section	.nv.constant0._Z13reduce_kerneliiPfS_,"a",@progbits
	.sectionflags	@""
	.align	4
.nv.constant0._Z13reduce_kerneliiPfS_:
	.zero		920


//--------------------- SYMBOLS --------------------------

	.type		.nv.reservedSmem.offset0,@object
	.size		.nv.reservedSmem.offset0,0x4
